	.headerflags	@"EF_CUDA_TEXMODE_UNIFIED EF_CUDA_64BIT_ADDRESS EF_CUDA_ACCELERATORS EF_CUDA_SM90 EF_CUDA_VIRTUAL_SM(EF_CUDA_SM90)"
	.elftype	@"ET_EXEC"


//--------------------- .nv.info                  --------------------------
	.section	.nv.info,"",@"SHT_CUDA_INFO"
	.align	4


	//----- nvinfo : EIATTR_REGCOUNT
	.align		4
        /*0000*/ 	.byte	0x04, 0x2f
        /*0002*/ 	.short	(.L_3 - .L_2)
	.align		4
.L_2:
        /*0004*/ 	.word	index@(triton_poi_fused__native_batch_norm_legit_no_training_add_relu_23)
        /*0008*/ 	.word	0x00000028


	//----- nvinfo : EIATTR_MIN_STACK_SIZE
	.align		4
.L_3:
        /*000c*/ 	.byte	0x04, 0x12
        /*000e*/ 	.short	(.L_5 - .L_4)
	.align		4
.L_4:
        /*0010*/ 	.word	index@(triton_poi_fused__native_batch_norm_legit_no_training_add_relu_23)
        /*0014*/ 	.word	0x00000000


	//----- nvinfo : EIATTR_FRAME_SIZE
	.align		4
.L_5:
        /*0018*/ 	.byte	0x04, 0x11
        /*001a*/ 	.short	(.L_7 - .L_6)
	.align		4
.L_6:
        /*001c*/ 	.word	index@(triton_poi_fused__native_batch_norm_legit_no_training_add_relu_23)
        /*0020*/ 	.word	0x00000000


	//----- nvinfo : EIATTR_MIN_STACK_SIZE
	.align		4
.L_7:
        /*0024*/ 	.byte	0x04, 0x12
        /*0026*/ 	.short	(.L_9 - .L_8)
	.align		4
.L_8:
        /*0028*/ 	.word	index@(triton_poi_fused__native_batch_norm_legit_no_training_add_relu_23)
        /*002c*/ 	.word	0x00000000
.L_9:


//--------------------- .nv.info.triton_poi_fused__native_batch_norm_legit_no_training_add_relu_23 --------------------------
	.section	.nv.info.triton_poi_fused__native_batch_norm_legit_no_training_add_relu_23,"",@"SHT_CUDA_INFO"
	.sectionflags	@""
	.align	4


	//----- nvinfo : EIATTR_CUDA_API_VERSION
	.align		4
        /*0000*/ 	.byte	0x04, 0x37
        /*0002*/ 	.short	(.L_11 - .L_10)
.L_10:
        /*0004*/ 	.word	0x0000007c


	//----- nvinfo : EIATTR_KPARAM_INFO
	.align		4
.L_11:
        /*0008*/ 	.byte	0x04, 0x17
        /*000a*/ 	.short	(.L_13 - .L_12)
.L_12:
        /*000c*/ 	.word	0x00000000
        /*0010*/ 	.short	0x0008
        /*0012*/ 	.short	0x003c
        /*0014*/ 	.byte	0x00, 0xf0, 0x11, 0x00


	//----- nvinfo : EIATTR_KPARAM_INFO
	.align		4
.L_13:
        /*0018*/ 	.byte	0x04, 0x17
        /*001a*/ 	.short	(.L_15 - .L_14)
.L_14:
        /*001c*/ 	.word	0x00000000
        /*0020*/ 	.short	0x0007
        /*0022*/ 	.short	0x0038
        /*0024*/ 	.byte	0x00, 0xf0, 0x11, 0x00


	//----- nvinfo : EIATTR_KPARAM_INFO
	.align		4
.L_15:
        /*0028*/ 	.byte	0x04, 0x17
        /*002a*/ 	.short	(.L_17 - .L_16)
.L_16:
        /*002c*/ 	.word	0x00000000
        /*0030*/ 	.short	0x0006
        /*0032*/ 	.short	0x0030
        /*0034*/ 	.byte	0x00, 0xf4, 0x21, 0x00


	//----- nvinfo : EIATTR_KPARAM_INFO
	.align		4
.L_17:
        /*0038*/ 	.byte	0x04, 0x17
        /*003a*/ 	.short	(.L_19 - .L_18)
.L_18:
        /*003c*/ 	.word	0x00000000
        /*0040*/ 	.short	0x0005
        /*0042*/ 	.short	0x0028
        /*0044*/ 	.byte	0x00, 0xf4, 0x21, 0x00


	//----- nvinfo : EIATTR_KPARAM_INFO
	.align		4
.L_19:
        /*0048*/ 	.byte	0x04, 0x17
        /*004a*/ 	.short	(.L_21 - .L_20)
.L_20:
        /*004c*/ 	.word	0x00000000
        /*0050*/ 	.short	0x0004
        /*0052*/ 	.short	0x0020
        /*0054*/ 	.byte	0x00, 0xf4, 0x21, 0x00


	//----- nvinfo : EIATTR_KPARAM_INFO
	.align		4
.L_21:
        /*0058*/ 	.byte	0x04, 0x17
        /*005a*/ 	.short	(.L_23 - .L_22)
.L_22:
        /*005c*/ 	.word	0x00000000
        /*0060*/ 	.short	0x0003
        /*0062*/ 	.short	0x0018
        /*0064*/ 	.byte	0x00, 0xf4, 0x21, 0x00


	//----- nvinfo : EIATTR_KPARAM_INFO
	.align		4
.L_23:
        /*0068*/ 	.byte	0x04, 0x17
        /*006a*/ 	.short	(.L_25 - .L_24)
.L_24:
        /*006c*/ 	.word	0x00000000
        /*0070*/ 	.short	0x0002
        /*0072*/ 	.short	0x0010
        /*0074*/ 	.byte	0x00, 0xf4, 0x21, 0x00


	//----- nvinfo : EIATTR_KPARAM_INFO
	.align		4
.L_25:
        /*0078*/ 	.byte	0x04, 0x17
        /*007a*/ 	.short	(.L_27 - .L_26)
.L_26:
        /*007c*/ 	.word	0x00000000
        /*0080*/ 	.short	0x0001
        /*0082*/ 	.short	0x0008
        /*0084*/ 	.byte	0x00, 0xf4, 0x21, 0x00


	//----- nvinfo : EIATTR_KPARAM_INFO
	.align		4
.L_27:
        /*0088*/ 	.byte	0x04, 0x17
        /*008a*/ 	.short	(.L_29 - .L_28)
.L_28:
        /*008c*/ 	.word	0x00000000
        /*0090*/ 	.short	0x0000
        /*0092*/ 	.short	0x0000
        /*0094*/ 	.byte	0x00, 0xf4, 0x21, 0x00


	//----- nvinfo : EIATTR_SPARSE_MMA_MASK
	.align		4
.L_29:
        /*0098*/ 	.byte	0x03, 0x50
        /*009a*/ 	.short	0x0000


	//----- nvinfo : EIATTR_MAXREG_COUNT
	.align		4
        /*009c*/ 	.byte	0x03, 0x1b
        /*009e*/ 	.short	0x00ff


	//----- nvinfo : EIATTR_EXIT_INSTR_OFFSETS
	.align		4
        /*00a0*/ 	.byte	0x04, 0x1c
        /*00a2*/ 	.short	(.L_31 - .L_30)


	//   ....[0]....
.L_30:
        /*00a4*/ 	.word	0x000012a0


	//   ....[1]....
        /*00a8*/ 	.word	0x000012f0


	//----- nvinfo : EIATTR_REQNTID
	.align		4
.L_31:
        /*00ac*/ 	.byte	0x04, 0x10
        /*00ae*/ 	.short	(.L_33 - .L_32)
.L_32:
        /*00b0*/ 	.word	0x00000100
        /*00b4*/ 	.word	0x00000001
        /*00b8*/ 	.word	0x00000001


	//----- nvinfo : EIATTR_CBANK_PARAM_SIZE
	.align		4
.L_33:
        /*00bc*/ 	.byte	0x03, 0x19
        /*00be*/ 	.short	0x0040


	//----- nvinfo : EIATTR_PARAM_CBANK
	.align		4
        /*00c0*/ 	.byte	0x04, 0x0a
        /*00c2*/ 	.short	(.L_35 - .L_34)
	.align		4
.L_34:
        /*00c4*/ 	.word	index@(.nv.constant0.triton_poi_fused__native_batch_norm_legit_no_training_add_relu_23)
        /*00c8*/ 	.short	0x0210
        /*00ca*/ 	.short	0x0040


	//----- nvinfo : EIATTR_SW_WAR
	.align		4
.L_35:
        /*00cc*/ 	.byte	0x04, 0x36
        /*00ce*/ 	.short	(.L_37 - .L_36)
.L_36:
        /*00d0*/ 	.word	0x00000008
.L_37:


//--------------------- .nv.callgraph             --------------------------
	.section	.nv.callgraph,"",@"SHT_CUDA_CALLGRAPH"
	.align	4
	.sectionentsize	8
	.align		4
        /*0000*/ 	.word	0x00000000
	.align		4
        /*0004*/ 	.word	0xffffffff
	.align		4
        /*0008*/ 	.word	0x00000000
	.align		4
        /*000c*/ 	.word	0xfffffffe
	.align		4
        /*0010*/ 	.word	0x00000000
	.align		4
        /*0014*/ 	.word	0xfffffffd
	.align		4
        /*0018*/ 	.word	0x00000000
	.align		4
        /*001c*/ 	.word	0xfffffffc


//--------------------- .nv.constant4             --------------------------
	.section	.nv.constant4,"a",@progbits
	.align	8
	.align		8
.nv.constant4:
        /*0000*/ 	.dword	_$_str
	.align		8
        /*0008*/ 	.dword	_$_str_$_2


//--------------------- .text.triton_poi_fused__native_batch_norm_legit_no_training_add_relu_23 --------------------------
	.section	.text.triton_poi_fused__native_batch_norm_legit_no_training_add_relu_23,"ax",@progbits
	.sectionflags	@"SHF_BARRIERS=1"
	.align	128
        .global         triton_poi_fused__native_batch_norm_legit_no_training_add_relu_23
        .type           triton_poi_fused__native_batch_norm_legit_no_training_add_relu_23,@function
        .size           triton_poi_fused__native_batch_norm_legit_no_training_add_relu_23,(.L_x_1 - triton_poi_fused__native_batch_norm_legit_no_training_add_relu_23)
        .other          triton_poi_fused__native_batch_norm_legit_no_training_add_relu_23,@"STO_CUDA_ENTRY STV_DEFAULT"
triton_poi_fused__native_batch_norm_legit_no_training_add_relu_23:
.text.triton_poi_fused__native_batch_norm_legit_no_training_add_relu_23:
[----:B------:R-:W0:Y:S01]  /*0000*/  LDC R1, c[0x0][0x28] ;  /* 0x00000a00ff017b82 */ /* 0x000e220000000800 */
[----:B------:R-:W1:Y:S07]  /*0010*/  S2R R34, SR_CTAID.X ;  /* 0x0000000000227919 */ /* 0x000e6e0000002500 */
[----:B------:R-:W2:Y:S01]  /*0020*/  LDC.64 R24, c[0x0][0x210] ;  /* 0x00008400ff187b82 */ /* 0x000ea20000000a00 */
[----:B------:R-:W-:Y:S02]  /*0030*/  CS2R R4, SRZ ;  /* 0x0000000000047805 */ /* 0x000fe4000001ff00 */
[----:B------:R-:W-:Y:S01]  /*0040*/  CS2R R6, SRZ ;  /* 0x0000000000067805 */ /* 0x000fe2000001ff00 */
[----:B------:R-:W3:Y:S01]  /*0050*/  S2R R3, SR_TID.X ;  /* 0x0000000000037919 */ /* 0x000ee20000002100 */
[----:B------:R-:W-:Y:S01]  /*0060*/  ULDC.64 UR6, c[0x0][0x208] ;  /* 0x0000820000067ab9 */ /* 0x000fe20000000a00 */
[----:B------:R-:W-:Y:S01]  /*0070*/  CS2R R8, SRZ ;  /* 0x0000000000087805 */ /* 0x000fe2000001ff00 */
[----:B------:R-:W4:Y:S01]  /*0080*/  S2R R2, SR_CTAID.Y ;  /* 0x0000000000027919 */ /* 0x000f220000002600 */
[----:B------:R-:W5:Y:S08]  /*0090*/  LDC.64 R20, c[0x0][0x218] ;  /* 0x00008600ff147b82 */ /* 0x000f700000000a00 */
[----:B------:R-:W5:Y:S01]  /*00a0*/  LDC.64 R30, c[0x0][0x220] ;  /* 0x00008800ff1e7b82 */ /* 0x000f620000000a00 */
[----:B------:R-:W-:-:S02]  /*00b0*/  CS2R R10, SRZ ;  /* 0x00000000000a7805 */ /* 0x000fc4000001ff00 */
[----:B------:R-:W-:Y:S02]  /*00c0*/  CS2R R16, SRZ ;  /* 0x0000000000107805 */ /* 0x000fe4000001ff00 */
[----:B------:R-:W-:Y:S02]  /*00d0*/  CS2R R12, SRZ ;  /* 0x00000000000c7805 */ /* 0x000fe4000001ff00 */
[----:B------:R-:W-:Y:S01]  /*00e0*/  CS2R R14, SRZ ;  /* 0x00000000000e7805 */ /* 0x000fe2000001ff00 */
[----:B------:R-:W5:Y:S01]  /*00f0*/  LDC.64 R36, c[0x0][0x230] ;  /* 0x00008c00ff247b82 */ /* 0x000f620000000a00 */
[----:B-1----:R-:W-:Y:S01]  /*0100*/  IMAD.SHL.U32 R34, R34, 0x10, RZ ;  /* 0x0000001022227824 */ /* 0x002fe200078e00ff */
[----:B---3--:R-:W-:Y:S01]  /*0110*/  SHF.R.U32.HI R0, RZ, 0x2, R3 ;  /* 0x00000002ff007819 */ /* 0x008fe20000011603 */
[----:B------:R-:W-:-:S03]  /*0120*/  IMAD.SHL.U32 R33, R3, 0x4, RZ ;  /* 0x0000000403217824 */ /* 0x000fc600078e00ff */
[----:B------:R-:W-:Y:S02]  /*0130*/  SGXT.U32 R0, R0, 0x6 ;  /* 0x000000060000781a */ /* 0x000fe40000000000 */
[----:B------:R-:W-:Y:S02]  /*0140*/  LOP3.LUT R28, R34, 0xc, R33, 0xf8, !PT ;  /* 0x0000000c221c7812 */ /* 0x000fe400078ef821 */
[----:B----4-:R-:W-:Y:S02]  /*0150*/  PRMT R3, R0, 0x6540, R2 ;  /* 0x0000654000037816 */ /* 0x010fe40000000002 */
[----:B------:R-:W-:-:S03]  /*0160*/  ISETP.GE.AND P0, PT, R28, 0x40, PT ;  /* 0x000000401c00780c */ /* 0x000fc60003f06270 */
[----:B------:R-:W-:-:S04]  /*0170*/  IMAD R3, R3, 0x40, R28 ;  /* 0x0000004003037824 */ /* 0x000fc800078e021c */
[----:B--2---:R-:W-:Y:S01]  /*0180*/  IMAD.WIDE R18, R3, 0x4, R24 ;  /* 0x0000000403127825 */ /* 0x004fe200078e0218 */
[----:B------:R-:W-:-:S03]  /*0190*/  IADD3 R2, R3, 0x1000, RZ ;  /* 0x0000100003027810 */ /* 0x000fc60007ffe0ff */
[----:B-----5:R-:W-:Y:S02]  /*01a0*/  IMAD.WIDE R20, R28, 0x4, R20 ;  /* 0x000000041c147825 */ /* 0x020fe400078e0214 */
[----:B------:R1:W2:Y:S02]  /*01b0*/  @!P0 LDG.E.EL.128 R4, desc[UR6][R18.64] ;  /* 0x0000000612048981 */ /* 0x0002a4000c2e1d00 */
[----:B------:R-:W-:-:S04]  /*01c0*/  IMAD.WIDE R22, R2, 0x4, R24 ;  /* 0x0000000402167825 */ /* 0x000fc800078e0218 */
[C---:B------:R-:W-:Y:S01]  /*01d0*/  VIADD R0, R3.reuse, 0x2000 ;  /* 0x0000200003007836 */ /* 0x040fe20000000000 */
[----:B------:R3:W4:Y:S01]  /*01e0*/  @!P0 LDG.E.EL.128 R8, desc[UR6][R22.64] ;  /* 0x0000000616088981 */ /* 0x000722000c2e1d00 */
[----:B-1----:R-:W-:Y:S01]  /*01f0*/  CS2R R18, SRZ ;  /* 0x0000000000127805 */ /* 0x002fe2000001ff00 */
[----:B------:R-:W-:Y:S02]  /*0200*/  VIADD R32, R3, 0x3000 ;  /* 0x0000300003207836 */ /* 0x000fe40000000000 */
[----:B------:R-:W-:-:S03]  /*0210*/  IMAD.WIDE R26, R0, 0x4, R24 ;  /* 0x00000004001a7825 */ /* 0x000fc600078e0218 */
[----:B------:R1:W2:Y:S01]  /*0220*/  @!P0 LDG.E.EL.128 R16, desc[UR6][R20.64] ;  /* 0x0000000614108981 */ /* 0x0002a2000c2e1d00 */
[----:B---3--:R-:W-:Y:S01]  /*0230*/  CS2R R22, SRZ ;  /* 0x0000000000167805 */ /* 0x008fe2000001ff00 */
[----:B------:R-:W-:Y:S02]  /*0240*/  IMAD.WIDE R24, R32, 0x4, R24 ;  /* 0x0000000420187825 */ /* 0x000fe400078e0218 */
[----:B------:R3:W5:Y:S01]  /*0250*/  @!P0 LDG.E.EL.128 R12, desc[UR6][R26.64] ;  /* 0x000000061a0c8981 */ /* 0x000762000c2e1d00 */
[----:B-1----:R-:W-:Y:S01]  /*0260*/  CS2R R20, SRZ ;  /* 0x0000000000147805 */ /* 0x002fe2000001ff00 */
[----:B0-----:R-:W-:Y:S01]  /*0270*/  IMAD.WIDE R30, R28, 0x4, R30 ;  /* 0x000000041c1e7825 */ /* 0x001fe200078e021e */
[----:B---3--:R-:W-:-:S04]  /*0280*/  CS2R R26, SRZ ;  /* 0x00000000001a7805 */ /* 0x008fc8000001ff00 */
[----:B------:R0:W3:Y:S02]  /*0290*/  @!P0 LDG.E.EL.128 R20, desc[UR6][R24.64] ;  /* 0x0000000618148981 */ /* 0x0000e4000c2e1d00 */
[----:B0-----:R-:W-:-:S06]  /*02a0*/  CS2R R24, SRZ ;  /* 0x0000000000187805 */ /* 0x001fcc000001ff00 */
[----:B------:R-:W3:Y:S01]  /*02b0*/  @!P0 LDG.E.EL.128 R24, desc[UR6][R30.64] ;  /* 0x000000061e188981 */ /* 0x000ee2000c2e1d00 */
[C---:B--2---:R-:W-:Y:S01]  /*02c0*/  FADD R4, -R16.reuse, R4 ;  /* 0x0000000410047221 */ /* 0x044fe20000000100 */
[C---:B----4-:R-:W-:Y:S01]  /*02d0*/  FADD R8, -R16.reuse, R8 ;  /* 0x0000000810087221 */ /* 0x050fe20000000100 */
[----:B-----5:R-:W-:Y:S01]  /*02e0*/  FADD R29, -R16, R12 ;  /* 0x0000000c101d7221 */ /* 0x020fe20000000100 */
[----:B---3--:R-:W-:-:S04]  /*02f0*/  FADD R24, R24, 9.9999997473787516356e-06 ;  /* 0x3727c5ac18187421 */ /* 0x008fc80000000000 */
[----:B------:R0:W1:Y:S01]  /*0300*/  MUFU.SQRT R30, R24 ;  /* 0x00000018001e7308 */ /* 0x0000620000002000 */
[----:B------:R-:W-:Y:S01]  /*0310*/  FADD R27, R27, 9.9999997473787516356e-06 ;  /* 0x3727c5ac1b1b7421 */ /* 0x000fe20000000000 */
[----:B------:R-:W-:Y:S01]  /*0320*/  FADD R26, R26, 9.9999997473787516356e-06 ;  /* 0x3727c5ac1a1a7421 */ /* 0x000fe20000000000 */
[----:B------:R-:W-:Y:S01]  /*0330*/  FADD R25, R25, 9.9999997473787516356e-06 ;  /* 0x3727c5ac19197421 */ /* 0x000fe20000000000 */
[----:B------:R-:W-:-:S04]  /*0340*/  FADD R20, -R16, R20 ;  /* 0x0000001410147221 */ /* 0x000fc80000000100 */
[----:B------:R-:W2:Y:S01]  /*0350*/  MUFU.SQRT R27, R27 ;  /* 0x0000001b001b7308 */ /* 0x000ea20000002000 */
[----:B0-----:R-:W-:Y:S01]  /*0360*/  FADD R24, -R17, R13 ;  /* 0x0000000d11187221 */ /* 0x001fe20000000100 */
[----:B-1----:R-:W-:-:S06]  /*0370*/  FSETP.GT.AND P6, PT, R30, 8.50705917302346158658e+37, PT ;  /* 0x7e8000001e00780b */ /* 0x002fcc0003fc4000 */
[----:B------:R-:W0:Y:S01]  /*0380*/  MUFU.SQRT R12, R26 ;  /* 0x0000001a000c7308 */ /* 0x000e220000002000 */
[----:B------:R-:W-:-:S07]  /*0390*/  FSETP.GEU.AND P1, PT, R30, 1.175494350822287508e-38, PT ;  /* 0x008000001e00780b */ /* 0x000fce0003f2e000 */
[----:B------:R-:W1:Y:S01]  /*03a0*/  MUFU.SQRT R16, R25 ;  /* 0x0000001900107308 */ /* 0x000e620000002000 */
[----:B------:R-:W-:Y:S01]  /*03b0*/  IMAD.MOV.U32 R13, RZ, RZ, 0x3e800000 ;  /* 0x3e800000ff0d7424 */ /* 0x000fe200078e00ff */
[----:B--2---:R-:W-:Y:S01]  /*03c0*/  FSETP.GT.AND P4, PT, R27, 8.50705917302346158658e+37, PT ;  /* 0x7e8000001b00780b */ /* 0x004fe20003f84000 */
[----:B------:R-:W-:-:S03]  /*03d0*/  @P6 FMUL R30, R30, 0.25 ;  /* 0x3e8000001e1e6820 */ /* 0x000fc60000400000 */
[----:B------:R-:W-:Y:S02]  /*03e0*/  FSEL R35, R13, 1, P6 ;  /* 0x3f8000000d237808 */ /* 0x000fe40003000000 */
[----:B------:R-:W-:Y:S02]  /*03f0*/  FSETP.GEU.AND P5, PT, R27, 1.175494350822287508e-38, PT ;  /* 0x008000001b00780b */ /* 0x000fe40003fae000 */
[----:B0-----:R-:W-:Y:S01]  /*0400*/  FSETP.GT.AND P6, PT, R12, 8.50705917302346158658e+37, PT ;  /* 0x7e8000000c00780b */ /* 0x001fe20003fc4000 */
[----:B------:R-:W-:Y:S01]  /*0410*/  @!P1 FMUL R30, R30, 16777216 ;  /* 0x4b8000001e1e9820 */ /* 0x000fe20000400000 */
[----:B------:R-:W-:Y:S01]  /*0420*/  @!P1 FMUL R35, R35, 16777216 ;  /* 0x4b80000023239820 */ /* 0x000fe20000400000 */
[----:B-1----:R-:W-:Y:S02]  /*0430*/  FSETP.GT.AND P2, PT, R16, 8.50705917302346158658e+37, PT ;  /* 0x7e8000001000780b */ /* 0x002fe40003f44000 */
[----:B------:R-:W-:Y:S02]  /*0440*/  FSETP.GEU.AND P1, PT, R12, 1.175494350822287508e-38, PT ;  /* 0x008000000c00780b */ /* 0x000fe40003f2e000 */
[----:B------:R-:W-:Y:S01]  /*0450*/  FSETP.GEU.AND P3, PT, R16, 1.175494350822287508e-38, PT ;  /* 0x008000001000780b */ /* 0x000fe20003f6e000 */
[----:B------:R0:W1:Y:S01]  /*0460*/  MUFU.RCP R26, R30 ;  /* 0x0000001e001a7308 */ /* 0x0000620000001000 */
[----:B------:R-:W-:-:S04]  /*0470*/  @P4 FMUL R27, R27, 0.25 ;  /* 0x3e8000001b1b4820 */ /* 0x000fc80000400000 */
[----:B------:R-:W-:Y:S01]  /*0480*/  @P6 FMUL R12, R12, 0.25 ;  /* 0x3e8000000c0c6820 */ /* 0x000fe20000400000 */
[----:B------:R-:W-:Y:S01]  /*0490*/  @!P5 FMUL R27, R27, 16777216 ;  /* 0x4b8000001b1bd820 */ /* 0x000fe20000400000 */
[----:B------:R-:W-:Y:S01]  /*04a0*/  FADD R31, -R19, R7 ;  /* 0x00000007131f7221 */ /* 0x000fe20000000100 */
[----:B------:R-:W-:Y:S01]  /*04b0*/  @P2 FMUL R16, R16, 0.25 ;  /* 0x3e80000010102820 */ /* 0x000fe20000400000 */
[----:B0-----:R-:W-:Y:S01]  /*04c0*/  FADD R30, -R18, R6 ;  /* 0x00000006121e7221 */ /* 0x001fe20000000100 */
[----:B------:R-:W-:Y:S01]  /*04d0*/  @!P1 FMUL R12, R12, 16777216 ;  /* 0x4b8000000c0c9820 */ /* 0x000fe20000400000 */
[----:B------:R-:W0:Y:S01]  /*04e0*/  LDC.64 R6, c[0x0][0x228] ;  /* 0x00008a00ff067b82 */ /* 0x000e220000000a00 */
[----:B------:R-:W-:Y:S01]  /*04f0*/  @!P3 FMUL R16, R16, 16777216 ;  /* 0x4b8000001010b820 */ /* 0x000fe20000400000 */
[----:B------:R-:W2:Y:S01]  /*0500*/  MUFU.RCP R27, R27 ;  /* 0x0000001b001b7308 */ /* 0x000ea20000001000 */
[C---:B------:R-:W-:Y:S01]  /*0510*/  FADD R5, -R17.reuse, R5 ;  /* 0x0000000511057221 */ /* 0x040fe20000000100 */
[C---:B------:R-:W-:Y:S01]  /*0520*/  FADD R9, -R17.reuse, R9 ;  /* 0x0000000911097221 */ /* 0x040fe20000000100 */
[----:B------:R-:W-:Y:S01]  /*0530*/  FADD R21, -R17, R21 ;  /* 0x0000001511157221 */ /* 0x000fe20000000100 */
[----:B------:R-:W-:Y:S01]  /*0540*/  FADD R25, -R18, R14 ;  /* 0x0000000e12197221 */ /* 0x000fe20000000100 */
[----:B------:R-:W-:Y:S01]  /*0550*/  FADD R14, -R19, R11 ;  /* 0x0000000b130e7221 */ /* 0x000fe20000000100 */
[----:B-1----:R-:W-:-:S02]  /*0560*/  FMUL R11, R26, R35 ;  /* 0x000000231a0b7220 */ /* 0x002fc40000400000 */
[----:B------:R1:W3:Y:S01]  /*0570*/  MUFU.RCP R17, R16 ;  /* 0x0000001000117308 */ /* 0x0002e20000001000 */
[----:B------:R-:W-:Y:S01]  /*0580*/  FSEL R26, R13, 1, P4 ;  /* 0x3f8000000d1a7808 */ /* 0x000fe20002000000 */
[----:B------:R-:W-:-:S06]  /*0590*/  FADD R10, -R18, R10 ;  /* 0x0000000a120a7221 */ /* 0x000fcc0000000100 */
[----:B------:R-:W4:Y:S01]  /*05a0*/  MUFU.RCP R12, R12 ;  /* 0x0000000c000c7308 */ /* 0x000f220000001000 */
[----:B-1----:R-:W-:Y:S01]  /*05b0*/  FADD R16, -R18, R22 ;  /* 0x0000001612107221 */ /* 0x002fe20000000100 */
[----:B------:R-:W-:Y:S01]  /*05c0*/  FADD R22, -R19, R23 ;  /* 0x0000001713167221 */ /* 0x000fe20000000100 */
[C---:B------:R-:W-:Y:S01]  /*05d0*/  FSEL R18, R13.reuse, 1, P2 ;  /* 0x3f8000000d127808 */ /* 0x040fe20001000000 */
[----:B------:R-:W-:Y:S01]  /*05e0*/  @!P5 FMUL R26, R26, 16777216 ;  /* 0x4b8000001a1ad820 */ /* 0x000fe20000400000 */
[----:B------:R-:W-:Y:S01]  /*05f0*/  FSEL R23, R13, 1, P6 ;  /* 0x3f8000000d177808 */ /* 0x000fe20003000000 */
[----:B------:R-:W-:Y:S02]  /*0600*/  FADD R15, -R19, R15 ;  /* 0x0000000f130f7221 */ /* 0x000fe40000000100 */
[----:B------:R-:W-:Y:S01]  /*0610*/  @!P3 FMUL R18, R18, 16777216 ;  /* 0x4b8000001212b820 */ /* 0x000fe20000400000 */
[----:B--2---:R-:W-:Y:S01]  /*0620*/  FMUL R13, R27, R26 ;  /* 0x0000001a1b0d7220 */ /* 0x004fe20000400000 */
[----:B------:R-:W-:-:S02]  /*0630*/  @!P1 FMUL R23, R23, 16777216 ;  /* 0x4b80000017179820 */ /* 0x000fc40000400000 */
[----:B---3--:R-:W-:Y:S01]  /*0640*/  FMUL R19, R17, R18 ;  /* 0x0000001211137220 */ /* 0x008fe20000400000 */
[C---:B------:R-:W-:Y:S01]  /*0650*/  FMUL R22, R13.reuse, R22 ;  /* 0x000000160d167220 */ /* 0x040fe20000400000 */
[C---:B------:R-:W-:Y:S01]  /*0660*/  FMUL R27, R13.reuse, R15 ;  /* 0x0000000f0d1b7220 */ /* 0x040fe20000400000 */
[----:B----4-:R-:W-:Y:S01]  /*0670*/  FMUL R18, R12, R23 ;  /* 0x000000170c127220 */ /* 0x010fe20000400000 */
[C---:B------:R-:W-:Y:S01]  /*0680*/  FMUL R26, R13.reuse, R14 ;  /* 0x0000000e0d1a7220 */ /* 0x040fe20000400000 */
[----:B------:R-:W-:Y:S01]  /*0690*/  FMUL R31, R13, R31 ;  /* 0x0000001f0d1f7220 */ /* 0x000fe20000400000 */
[----:B------:R-:W-:Y:S02]  /*06a0*/  CS2R R12, SRZ ;  /* 0x00000000000c7805 */ /* 0x000fe4000001ff00 */
[----:B------:R-:W-:Y:S01]  /*06b0*/  CS2R R14, SRZ ;  /* 0x00000000000e7805 */ /* 0x000fe2000001ff00 */
[----:B0-----:R-:W-:-:S04]  /*06c0*/  IMAD.WIDE R6, R28, 0x4, R6 ;  /* 0x000000041c067825 */ /* 0x001fc800078e0206 */
[C---:B------:R-:W-:Y:S01]  /*06d0*/  FMUL R16, R18.reuse, R16 ;  /* 0x0000001012107220 */ /* 0x040fe20000400000 */
[C---:B------:R-:W-:Y:S01]  /*06e0*/  FMUL R25, R18.reuse, R25 ;  /* 0x0000001912197220 */ /* 0x040fe20000400000 */
[C---:B------:R-:W-:Y:S01]  /*06f0*/  FMUL R17, R18.reuse, R10 ;  /* 0x0000000a12117220 */ /* 0x040fe20000400000 */
[----:B------:R-:W-:Y:S01]  /*0700*/  FMUL R30, R18, R30 ;  /* 0x0000001e121e7220 */ /* 0x000fe20000400000 */
[----:B------:R0:W2:Y:S01]  /*0710*/  @!P0 LDG.E.EL.128 R12, desc[UR6][R6.64] ;  /* 0x00000006060c8981 */ /* 0x0000a2000c2e1d00 */
[C---:B------:R-:W-:Y:S01]  /*0720*/  FMUL R18, R19.reuse, R21 ;  /* 0x0000001513127220 */ /* 0x040fe20000400000 */
[----:B------:R-:W-:Y:S01]  /*0730*/  FMUL R21, R19, R5 ;  /* 0x0000000513157220 */ /* 0x000fe20000400000 */
[C---:B------:R-:W-:Y:S01]  /*0740*/  FMUL R5, R11.reuse, R29 ;  /* 0x0000001d0b057220 */ /* 0x040fe20000400000 */
[C---:B------:R-:W-:Y:S01]  /*0750*/  FMUL R23, R11.reuse, R8 ;  /* 0x000000080b177220 */ /* 0x040fe20000400000 */
[----:B------:R-:W-:Y:S01]  /*0760*/  FMUL R4, R11, R4 ;  /* 0x000000040b047220 */ /* 0x000fe20000400000 */
[----:B------:R-:W-:-:S02]  /*0770*/  IMAD.WIDE R28, R28, 0x4, R36 ;  /* 0x000000041c1c7825 */ /* 0x000fc400078e0224 */
[----:B------:R-:W1:Y:S02]  /*0780*/  LDC.64 R36, c[0x0][0x238] ;  /* 0x00008e00ff247b82 */ /* 0x000e640000000a00 */
[C---:B0-----:R-:W-:Y:S01]  /*0790*/  FMUL R7, R19.reuse, R24 ;  /* 0x0000001813077220 */ /* 0x041fe20000400000 */
[----:B------:R-:W-:Y:S01]  /*07a0*/  FMUL R6, R19, R9 ;  /* 0x0000000913067220 */ /* 0x000fe20000400000 */
[----:B------:R-:W-:Y:S01]  /*07b0*/  FMUL R19, R11, R20 ;  /* 0x000000140b137220 */ /* 0x000fe20000400000 */
[----:B------:R-:W-:Y:S02]  /*07c0*/  CS2R R8, SRZ ;  /* 0x0000000000087805 */ /* 0x000fe4000001ff00 */
[----:B------:R-:W-:-:S06]  /*07d0*/  CS2R R10, SRZ ;  /* 0x00000000000a7805 */ /* 0x000fcc000001ff00 */
[----:B------:R-:W2:Y:S02]  /*07e0*/  @!P0 LDG.E.EL.128 R8, desc[UR6][R28.64] ;  /* 0x000000061c088981 */ /* 0x000ea4000c2e1d00 */
[-CC-:B--2---:R-:W-:Y:S01]  /*07f0*/  FFMA R20, R4, R12.reuse, R8.reuse ;  /* 0x0000000c04147223 */ /* 0x184fe20000000008 */
[-CC-:B------:R-:W-:Y:S01]  /*0800*/  FFMA R4, R23, R12.reuse, R8.reuse ;  /* 0x0000000c17047223 */ /* 0x180fe20000000008 */
[----:B------:R-:W-:Y:S01]  /*0810*/  FFMA R5, R5, R12, R8 ;  /* 0x0000000c05057223 */ /* 0x000fe20000000008 */
[-CC-:B------:R-:W-:Y:S01]  /*0820*/  FFMA R21, R21, R13.reuse, R9.reuse ;  /* 0x0000000d15157223 */ /* 0x180fe20000000009 */
[-CC-:B------:R-:W-:Y:S01]  /*0830*/  FFMA R6, R6, R13.reuse, R9.reuse ;  /* 0x0000000d06067223 */ /* 0x180fe20000000009 */
[-CC-:B------:R-:W-:Y:S01]  /*0840*/  FFMA R7, R7, R13.reuse, R9.reuse ;  /* 0x0000000d07077223 */ /* 0x180fe20000000009 */
[-CC-:B------:R-:W-:Y:S01]  /*0850*/  FFMA R30, R30, R14.reuse, R10.reuse ;  /* 0x0000000e1e1e7223 */ /* 0x180fe2000000000a */
[-CC-:B------:R-:W-:Y:S01]  /*0860*/  FFMA R24, R17, R14.reuse, R10.reuse ;  /* 0x0000000e11187223 */ /* 0x180fe2000000000a */
[----:B------:R-:W-:Y:S01]  /*0870*/  FFMA R25, R25, R14, R10 ;  /* 0x0000000e19197223 */ /* 0x000fe2000000000a */
[----:B------:R-:W-:Y:S01]  /*0880*/  FFMA R8, R19, R12, R8 ;  /* 0x0000000c13087223 */ /* 0x000fe20000000008 */
[----:B------:R-:W-:Y:S01]  /*0890*/  FFMA R9, R18, R13, R9 ;  /* 0x0000000d12097223 */ /* 0x000fe20000000009 */
[----:B------:R-:W-:Y:S01]  /*08a0*/  FFMA R10, R16, R14, R10 ;  /* 0x0000000e100a7223 */ /* 0x000fe2000000000a */
[----:B------:R-:W-:-:S02]  /*08b0*/  CS2R R16, SRZ ;  /* 0x0000000000107805 */ /* 0x000fc4000001ff00 */
[----:B------:R-:W-:Y:S01]  /*08c0*/  CS2R R18, SRZ ;  /* 0x0000000000127805 */ /* 0x000fe2000001ff00 */
[----:B-1----:R-:W-:-:S05]  /*08d0*/  IMAD.WIDE R12, R3, 0x4, R36 ;  /* 0x00000004030c7825 */ /* 0x002fca00078e0224 */
[----:B------:R0:W2:Y:S01]  /*08e0*/  @!P0 LDG.E.EL.128 R16, desc[UR6][R12.64] ;  /* 0x000000060c108981 */ /* 0x0000a2000c2e1d00 */
[-CC-:B------:R-:W-:Y:S01]  /*08f0*/  FFMA R31, R31, R15.reuse, R11.reuse ;  /* 0x0000000f1f1f7223 */ /* 0x180fe2000000000b */
[-CC-:B------:R-:W-:Y:S01]  /*0900*/  FFMA R26, R26, R15.reuse, R11.reuse ;  /* 0x0000000f1a1a7223 */ /* 0x180fe2000000000b */
[-CC-:B------:R-:W-:Y:S01]  /*0910*/  FFMA R27, R27, R15.reuse, R11.reuse ;  /* 0x0000000f1b1b7223 */ /* 0x180fe2000000000b */
[----:B------:R-:W-:Y:S01]  /*0920*/  FFMA R11, R22, R15, R11 ;  /* 0x0000000f160b7223 */ /* 0x000fe2000000000b */
[----:B------:R-:W-:Y:S01]  /*0930*/  CS2R R14, SRZ ;  /* 0x00000000000e7805 */ /* 0x000fe2000001ff00 */
[----:B------:R-:W-:Y:S01]  /*0940*/  IMAD.WIDE R2, R2, 0x4, R36 ;  /* 0x0000000402027825 */ /* 0x000fe200078e0224 */
[----:B0-----:R-:W-:-:S06]  /*0950*/  CS2R R12, SRZ ;  /* 0x00000000000c7805 */ /* 0x001fcc000001ff00 */
[----:B------:R0:W3:Y:S01]  /*0960*/  @!P0 LDG.E.EL.128 R12, desc[UR6][R2.64] ;  /* 0x00000006020c8981 */ /* 0x0000e2000c2e1d00 */
[C---:B------:R-:W-:Y:S02]  /*0970*/  FSETP.GEU.AND P2, PT, R20.reuse, RZ, PT ;  /* 0x000000ff1400720b */ /* 0x040fe40003f4e000 */
[C---:B------:R-:W-:Y:S02]  /*0980*/  FSETP.GEU.AND P1, PT, R21.reuse, RZ, PT ;  /* 0x000000ff1500720b */ /* 0x040fe40003f2e000 */
[----:B------:R-:W-:Y:S02]  /*0990*/  FSEL R23, R20, RZ, P2 ;  /* 0x000000ff14177208 */ /* 0x000fe40001000000 */
[----:B------:R-:W-:Y:S02]  /*09a0*/  FSEL R20, R21, RZ, P1 ;  /* 0x000000ff15147208 */ /* 0x000fe40000800000 */
[----:B------:R-:W-:Y:S02]  /*09b0*/  FSETP.GEU.AND P2, PT, R30, RZ, PT ;  /* 0x000000ff1e00720b */ /* 0x000fe40003f4e000 */
[----:B------:R-:W-:Y:S01]  /*09c0*/  FSETP.GEU.AND P1, PT, R31, RZ, PT ;  /* 0x000000ff1f00720b */ /* 0x000fe20003f2e000 */
[----:B------:R-:W-:-:S04]  /*09d0*/  IMAD.WIDE R28, R0, 0x4, R36 ;  /* 0x00000004001c7825 */ /* 0x000fc800078e0224 */
[----:B0-----:R-:W-:Y:S01]  /*09e0*/  IMAD.WIDE R2, R32, 0x4, R36 ;  /* 0x0000000420027825 */ /* 0x001fe200078e0224 */
[----:B------:R-:W0:Y:S03]  /*09f0*/  S2UR UR5, SR_CgaCtaId ;  /* 0x00000000000579c3 */ /* 0x000e260000008800 */
[----:B--2---:R-:W-:Y:S01]  /*0a00*/  FADD R0, R23, R16 ;  /* 0x0000001017007221 */ /* 0x004fe20000000000 */
[----:B------:R-:W-:Y:S01]  /*0a10*/  FADD R32, R20, R17 ;  /* 0x0000001114207221 */ /* 0x000fe20000000000 */
[----:B------:R-:W-:Y:S02]  /*0a20*/  CS2R R20, SRZ ;  /* 0x0000000000147805 */ /* 0x000fe4000001ff00 */
[----:B------:R-:W-:Y:S02]  /*0a30*/  CS2R R22, SRZ ;  /* 0x0000000000167805 */ /* 0x000fe4000001ff00 */
[----:B------:R-:W-:-:S02]  /*0a40*/  FSEL R17, R30, RZ, P2 ;  /* 0x000000ff1e117208 */ /* 0x000fc40001000000 */
[----:B------:R-:W-:-:S03]  /*0a50*/  FSEL R16, R31, RZ, P1 ;  /* 0x000000ff1f107208 */ /* 0x000fc60000800000 */
[----:B------:R-:W-:Y:S01]  /*0a60*/  FADD R30, R17, R18 ;  /* 0x00000012111e7221 */ /* 0x000fe20000000000 */
[----:B------:R1:W2:Y:S01]  /*0a70*/  @!P0 LDG.E.EL.128 R20, desc[UR6][R28.64] ;  /* 0x000000061c148981 */ /* 0x0002a2000c2e1d00 */
[----:B------:R-:W-:Y:S01]  /*0a80*/  FADD R31, R16, R19 ;  /* 0x00000013101f7221 */ /* 0x000fe20000000000 */
[----:B------:R-:W-:Y:S02]  /*0a90*/  CS2R R16, SRZ ;  /* 0x0000000000107805 */ /* 0x000fe4000001ff00 */
[----:B------:R-:W-:-:S06]  /*0aa0*/  CS2R R18, SRZ ;  /* 0x0000000000127805 */ /* 0x000fcc000001ff00 */
[----:B------:R4:W5:Y:S01]  /*0ab0*/  @!P0 LDG.E.EL.128 R16, desc[UR6][R2.64] ;  /* 0x0000000602108981 */ /* 0x000962000c2e1d00 */
[----:B-1----:R-:W1:Y:S01]  /*0ac0*/  S2R R28, SR_TID.X ;  /* 0x00000000001c7919 */ /* 0x002e620000002100 */
[----:B------:R-:W-:-:S04]  /*0ad0*/  FSETP.GEU.AND P0, PT, R4, RZ, PT ;  /* 0x000000ff0400720b */ /* 0x000fc80003f0e000 */
[----:B------:R-:W-:Y:S02]  /*0ae0*/  FSEL R29, R4, RZ, P0 ;  /* 0x000000ff041d7208 */ /* 0x000fe40000000000 */
[C---:B------:R-:W-:Y:S01]  /*0af0*/  FSETP.GEU.AND P0, PT, R6.reuse, RZ, PT ;  /* 0x000000ff0600720b */ /* 0x040fe20003f0e000 */
[----:B------:R-:W-:Y:S02]  /*0b00*/  UMOV UR4, 0x400 ;  /* 0x0000040000047882 */ /* 0x000fe40000000000 */
[----:B---3--:R-:W-:Y:S01]  /*0b10*/  FADD R12, R29, R12 ;  /* 0x0000000c1d0c7221 */ /* 0x008fe20000000000 */
[----:B0-----:R-:W-:Y:S01]  /*0b20*/  UPRMT UR4, UR5, 0x654, UR4 ;  /* 0x0000065405047896 */ /* 0x001fe20008000004 */
[----:B----4-:R-:W-:-:S05]  /*0b30*/  FSEL R2, R6, RZ, P0 ;  /* 0x000000ff06027208 */ /* 0x010fca0000000000 */
[----:B------:R-:W-:Y:S01]  /*0b40*/  FADD R2, R2, R13 ;  /* 0x0000000d02027221 */ /* 0x000fe20000000000 */
[----:B-1----:R-:W-:Y:S02]  /*0b50*/  SHF.L.U32 R4, R28, 0xa, RZ ;  /* 0x0000000a1c047819 */ /* 0x002fe400000006ff */
[----:B------:R-:W-:Y:S02]  /*0b60*/  SHF.R.U32.HI R29, RZ, 0x2, R28 ;  /* 0x00000002ff1d7819 */ /* 0x000fe4000001161c */
[----:B------:R-:W-:Y:S02]  /*0b70*/  LOP3.LUT R4, R4, 0xc00, RZ, 0xc0, !PT ;  /* 0x00000c0004047812 */ /* 0x000fe400078ec0ff */
[----:B------:R-:W-:Y:S02]  /*0b80*/  SGXT.U32 R3, R29, 0x6 ;  /* 0x000000061d03781a */ /* 0x000fe40000000000 */
[C---:B------:R-:W-:Y:S02]  /*0b90*/  LOP3.LUT R6, R4.reuse, 0x100, RZ, 0xfc, !PT ;  /* 0x0000010004067812 */ /* 0x040fe400078efcff */
[----:B------:R-:W-:-:S02]  /*0ba0*/  LOP3.LUT R36, R4, R3, RZ, 0xfc, !PT ;  /* 0x0000000304247212 */ /* 0x000fc400078efcff */
[----:B------:R-:W-:Y:S02]  /*0bb0*/  LEA.HI R13, R6, UR4, RZ, 0x1c ;  /* 0x00000004060d7c11 */ /* 0x000fe4000f8fe0ff */
[C---:B------:R-:W-:Y:S02]  /*0bc0*/  LOP3.LUT R6, R4.reuse, 0x200, RZ, 0xfc, !PT ;  /* 0x0000020004067812 */ /* 0x040fe400078efcff */
[C---:B------:R-:W-:Y:S02]  /*0bd0*/  LEA.HI R3, R4.reuse, UR4, RZ, 0x1c ;  /* 0x0000000404037c11 */ /* 0x040fe4000f8fe0ff */
[----:B------:R-:W-:Y:S02]  /*0be0*/  LOP3.LUT R4, R4, 0x300, RZ, 0xfc, !PT ;  /* 0x0000030004047812 */ /* 0x000fe400078efcff */
[----:B------:R-:W-:Y:S02]  /*0bf0*/  LEA.HI R29, R6, UR4, RZ, 0x1c ;  /* 0x00000004061d7c11 */ /* 0x000fe4000f8fe0ff */
[----:B------:R-:W-:Y:S01]  /*0c00*/  LEA.HI R35, R4, UR4, RZ, 0x1c ;  /* 0x0000000404237c11 */ /* 0x000fe2000f8fe0ff */
[----:B------:R-:W-:Y:S01]  /*0c10*/  IMAD R3, R36, 0x4, R3 ;  /* 0x0000000424037824 */ /* 0x000fe200078e0203 */
[----:B------:R-:W-:Y:S01]  /*0c20*/  FSETP.GEU.AND P1, PT, R24, RZ, PT ;  /* 0x000000ff1800720b */ /* 0x000fe20003f2e000 */
[----:B------:R-:W-:Y:S01]  /*0c30*/  IMAD R13, R36, 0x4, R13 ;  /* 0x00000004240d7824 */ /* 0x000fe200078e020d */
[----:B------:R-:W-:Y:S01]  /*0c40*/  FSETP.GEU.AND P0, PT, R26, RZ, PT ;  /* 0x000000ff1a00720b */ /* 0x000fe20003f0e000 */
[----:B------:R-:W-:Y:S01]  /*0c50*/  IMAD R29, R36, 0x4, R29 ;  /* 0x00000004241d7824 */ /* 0x000fe200078e021d */
[----:B------:R-:W-:-:S02]  /*0c60*/  FSETP.GEU.AND P3, PT, R5, RZ, PT ;  /* 0x000000ff0500720b */ /* 0x000fc40003f6e000 */
[----:B------:R-:W-:Y:S02]  /*0c70*/  LEA R36, R36, R35, 0x2 ;  /* 0x0000002324247211 */ /* 0x000fe400078e10ff */
[----:B------:R-:W-:Y:S02]  /*0c80*/  FSETP.GEU.AND P2, PT, R7, RZ, PT ;  /* 0x000000ff0700720b */ /* 0x000fe40003f4e000 */
[----:B------:R-:W-:Y:S01]  /*0c90*/  FSEL R35, R24, RZ, P1 ;  /* 0x000000ff18237208 */ /* 0x000fe20000800000 */
[----:B------:R0:W-:Y:S01]  /*0ca0*/  STS [R3], R0 ;  /* 0x0000000003007388 */ /* 0x0001e20000000800 */
[----:B------:R-:W-:Y:S02]  /*0cb0*/  FSEL R26, R26, RZ, P0 ;  /* 0x000000ff1a1a7208 */ /* 0x000fe40000000000 */
[----:B------:R-:W-:Y:S02]  /*0cc0*/  FSETP.GEU.AND P1, PT, R25, RZ, PT ;  /* 0x000000ff1900720b */ /* 0x000fe40003f2e000 */
[----:B------:R-:W-:-:S02]  /*0cd0*/  FSETP.GEU.AND P0, PT, R27, RZ, PT ;  /* 0x000000ff1b00720b */ /* 0x000fc40003f0e000 */
[----:B------:R-:W-:Y:S02]  /*0ce0*/  FSEL R5, R5, RZ, P3 ;  /* 0x000000ff05057208 */ /* 0x000fe40001800000 */
[----:B------:R-:W-:Y:S02]  /*0cf0*/  FSETP.GEU.AND P3, PT, R8, RZ, PT ;  /* 0x000000ff0800720b */ /* 0x000fe40003f6e000 */
[----:B0-----:R-:W-:Y:S01]  /*0d00*/  FSEL R0, R7, RZ, P2 ;  /* 0x000000ff07007208 */ /* 0x001fe20001000000 */
[----:B------:R0:W-:Y:S01]  /*0d10*/  STS [R13+0x400], R32 ;  /* 0x000400200d007388 */ /* 0x0001e20000000800 */
[----:B------:R-:W-:Y:S02]  /*0d20*/  FSEL R25, R25, RZ, P1 ;  /* 0x000000ff19197208 */ /* 0x000fe40000800000 */
[----:B------:R-:W-:Y:S01]  /*0d30*/  FSETP.GEU.AND P2, PT, R9, RZ, PT ;  /* 0x000000ff0900720b */ /* 0x000fe20003f4e000 */
[----:B------:R-:W-:Y:S01]  /*0d40*/  STS [R29+0x800], R30 ;  /* 0x0008001e1d007388 */ /* 0x000fe20000000800 */
[----:B------:R-:W-:Y:S01]  /*0d50*/  FSEL R4, R27, RZ, P0 ;  /* 0x000000ff1b047208 */ /* 0x000fe20000000000 */
[----:B------:R-:W-:Y:S01]  /*0d60*/  FADD R14, R35, R14 ;  /* 0x0000000e230e7221 */ /* 0x000fe20000000000 */
[----:B------:R-:W-:Y:S01]  /*0d70*/  FSETP.GEU.AND P1, PT, R10, RZ, PT ;  /* 0x000000ff0a00720b */ /* 0x000fe20003f2e000 */
[----:B------:R-:W-:Y:S01]  /*0d80*/  STS [R36+0xc00], R31 ;  /* 0x000c001f24007388 */ /* 0x000fe20000000800 */
[C---:B------:R-:W-:Y:S01]  /*0d90*/  FSETP.GEU.AND P0, PT, R11.reuse, RZ, PT ;  /* 0x000000ff0b00720b */ /* 0x040fe20003f0e000 */
[----:B------:R-:W-:Y:S01]  /*0da0*/  FADD R15, R26, R15 ;  /* 0x0000000f1a0f7221 */ /* 0x000fe20000000000 */
[----:B------:R-:W-:Y:S01]  /*0db0*/  FSEL R7, R10, RZ, P1 ;  /* 0x000000ff0a077208 */ /* 0x000fe20000800000 */
[----:B------:R-:W-:Y:S04]  /*0dc0*/  STS [R3+0x100], R12 ;  /* 0x0001000c03007388 */ /* 0x000fe80000000800 */
[----:B------:R1:W-:Y:S04]  /*0dd0*/  STS [R13+0x500], R2 ;  /* 0x000500020d007388 */ /* 0x0003e80000000800 */
[----:B------:R-:W-:Y:S01]  /*0de0*/  STS [R29+0x900], R14 ;  /* 0x0009000e1d007388 */ /* 0x000fe20000000800 */
[----:B0-----:R-:W0:Y:S01]  /*0df0*/  S2R R32, SR_CTAID.Y ;  /* 0x0000000000207919 */ /* 0x001e220000002600 */
[----:B-1----:R-:W-:-:S02]  /*0e00*/  FSEL R2, R11, RZ, P0 ;  /* 0x000000ff0b027208 */ /* 0x002fc40000000000 */
[----:B------:R-:W-:Y:S01]  /*0e10*/  STS [R36+0xd00], R15 ;  /* 0x000d000f24007388 */ /* 0x000fe20000000800 */
[----:B------:R-:W-:Y:S01]  /*0e20*/  SHF.R.U32.HI R28, RZ, 0x2, R28 ;  /* 0x00000002ff1c7819 */ /* 0x000fe2000001161c */
[----:B------:R-:W1:Y:S01]  /*0e30*/  S2R R37, SR_TID.X ;  /* 0x0000000000257919 */ /* 0x000e620000002100 */
[----:B--2---:R-:W-:Y:S01]  /*0e40*/  FADD R20, R5, R20 ;  /* 0x0000001405147221 */ /* 0x004fe20000000000 */
[----:B------:R-:W-:Y:S01]  /*0e50*/  FADD R6, R0, R21 ;  /* 0x0000001500067221 */ /* 0x000fe20000000000 */
[----:B------:R-:W-:Y:S02]  /*0e60*/  FSEL R5, R8, RZ, P3 ;  /* 0x000000ff08057208 */ /* 0x000fe40001800000 */
[----:B------:R-:W-:Y:S01]  /*0e70*/  FSEL R0, R9, RZ, P2 ;  /* 0x000000ff09007208 */ /* 0x000fe20001000000 */
[----:B------:R-:W-:Y:S01]  /*0e80*/  FADD R22, R25, R22 ;  /* 0x0000001619167221 */ /* 0x000fe20000000000 */
[----:B------:R-:W-:Y:S01]  /*0e90*/  FADD R23, R4, R23 ;  /* 0x0000001704177221 */ /* 0x000fe20000000000 */
[----:B------:R-:W-:Y:S01]  /*0ea0*/  STS [R3+0x200], R20 ;  /* 0x0002001403007388 */ /* 0x000fe20000000800 */
[----:B-----5:R-:W-:Y:S01]  /*0eb0*/  FADD R16, R5, R16 ;  /* 0x0000001005107221 */ /* 0x020fe20000000000 */
[----:B------:R-:W-:-:S02]  /*0ec0*/  FADD R4, R0, R17 ;  /* 0x0000001100047221 */ /* 0x000fc40000000000 */
[----:B------:R2:W-:Y:S01]  /*0ed0*/  STS [R13+0x600], R6 ;  /* 0x000600060d007388 */ /* 0x0005e20000000800 */
[----:B------:R-:W-:Y:S01]  /*0ee0*/  FADD R18, R7, R18 ;  /* 0x0000001207127221 */ /* 0x000fe20000000000 */
[----:B------:R-:W-:Y:S02]  /*0ef0*/  FADD R19, R2, R19 ;  /* 0x0000001302137221 */ /* 0x000fe40000000000 */
[----:B------:R-:W-:Y:S01]  /*0f00*/  STS [R29+0xa00], R22 ;  /* 0x000a00161d007388 */ /* 0x000fe20000000800 */
[----:B------:R-:W-:-:S03]  /*0f10*/  LOP3.LUT R0, R33, 0x3fc, RZ, 0xc0, !PT ;  /* 0x000003fc21007812 */ /* 0x000fc600078ec0ff */
[----:B------:R-:W-:Y:S04]  /*0f20*/  STS [R36+0xe00], R23 ;  /* 0x000e001724007388 */ /* 0x000fe80000000800 */
[----:B------:R3:W-:Y:S04]  /*0f30*/  STS [R3+0x300], R16 ;  /* 0x0003001003007388 */ /* 0x0007e80000000800 */
[----:B------:R4:W-:Y:S04]  /*0f40*/  STS [R13+0x700], R4 ;  /* 0x000700040d007388 */ /* 0x0009e80000000800 */
[----:B------:R5:W-:Y:S01]  /*0f50*/  STS [R29+0xb00], R18 ;  /* 0x000b00121d007388 */ /* 0x000be20000000800 */
[----:B------:R-:W-:-:S03]  /*0f60*/  LOP3.LUT R2, R0, 0x400, RZ, 0xfc, !PT ;  /* 0x0000040000027812 */ /* 0x000fc600078efcff */
[----:B------:R0:W-:Y:S01]  /*0f70*/  STS [R36+0xf00], R19 ;  /* 0x000f001324007388 */ /* 0x0001e20000000800 */
[----:B--2---:R-:W-:Y:S02]  /*0f80*/  LOP3.LUT R6, R0, 0x800, RZ, 0xfc, !PT ;  /* 0x0000080000067812 */ /* 0x004fe400078efcff */
[----:B------:R-:W-:Y:S02]  /*0f90*/  SHF.R.U32.HI R5, RZ, 0x4, R2 ;  /* 0x00000004ff057819 */ /* 0x000fe40000011602 */
[----:B------:R-:W-:Y:S02]  /*0fa0*/  SHF.R.U32.HI R6, RZ, 0x4, R6 ;  /* 0x00000004ff067819 */ /* 0x000fe40000011606 */
[----:B------:R-:W-:Y:S02]  /*0fb0*/  LOP3.LUT R2, R28, 0x30, RZ, 0xc0, !PT ;  /* 0x000000301c027812 */ /* 0x000fe400078ec0ff */
[----:B------:R-:W-:Y:S02]  /*0fc0*/  LOP3.LUT R5, R5, 0x70, RZ, 0xc0, !PT ;  /* 0x0000007005057812 */ /* 0x000fe400078ec0ff */
[----:B------:R-:W-:Y:S01]  /*0fd0*/  LOP3.LUT R6, R6, 0xb0, RZ, 0xc0, !PT ;  /* 0x000000b006067812 */ /* 0x000fe200078ec0ff */
[----:B---3--:R-:W-:-:S02]  /*0fe0*/  VIADD R3, R2, UR4 ;  /* 0x0000000402037c36 */ /* 0x008fc40008000000 */
[----:B------:R-:W-:Y:S01]  /*0ff0*/  VIADD R5, R5, UR4 ;  /* 0x0000000405057c36 */ /* 0x000fe20008000000 */
[----:B------:R-:W-:Y:S01]  /*1000*/  IADD3 R7, R6, UR4, RZ ;  /* 0x0000000406077c10 */ /* 0x000fe2000fffe0ff */
[C---:B----4-:R-:W-:Y:S02]  /*1010*/  IMAD R4, R0.reuse, 0x4, R3 ;  /* 0x0000000400047824 */ /* 0x050fe400078e0203 */
[C---:B------:R-:W-:Y:S01]  /*1020*/  IMAD R8, R0.reuse, 0x4, R5 ;  /* 0x0000000400087824 */ /* 0x040fe200078e0205 */
[----:B------:R-:W-:Y:S01]  /*1030*/  BAR.SYNC.DEFER_BLOCKING 0x0 ;  /* 0x0000000000007b1d */ /* 0x000fe20000010000 */
[----:B------:R-:W-:Y:S02]  /*1040*/  LEA R12, R0, R7, 0x2 ;  /* 0x00000007000c7211 */ /* 0x000fe400078e10ff */
[----:B0-----:R-:W-:Y:S02]  /*1050*/  SHF.R.S32.HI R2, RZ, 0x17, R32 ;  /* 0x00000017ff027819 */ /* 0x001fe40000011420 */
[----:B------:R-:W-:-:S02]  /*1060*/  LOP3.LUT R33, R33, 0xfc, RZ, 0xc0, !PT ;  /* 0x000000fc21217812 */ /* 0x000fc400078ec0ff */
[----:B------:R-:W-:Y:S02]  /*1070*/  SGXT R2, R2, 0x1 ;  /* 0x000000010202781a */ /* 0x000fe40000000200 */
[----:B------:R-:W-:-:S04]  /*1080*/  PRMT R33, R33, 0x6540, R32 ;  /* 0x0000654021217816 */ /* 0x000fc80000000020 */
[----:B------:R-:W-:Y:S02]  /*1090*/  LEA.HI R16, R2, R33, RZ, 0x8 ;  /* 0x0000002102107211 */ /* 0x000fe400078f40ff */
[----:B------:R-:W0:Y:S01]  /*10a0*/  LDC.64 R2, c[0x0][0x240] ;  /* 0x00009000ff027b82 */ /* 0x000e220000000a00 */
[----:B------:R-:W2:Y:S04]  /*10b0*/  LDS.128 R4, [R4] ;  /* 0x0000000004047984 */ /* 0x000ea80000000c00 */
[----:B------:R-:W3:Y:S04]  /*10c0*/  LDS.128 R8, [R8+0x1000] ;  /* 0x0010000008087984 */ /* 0x000ee80000000c00 */
[----:B------:R-:W4:Y:S01]  /*10d0*/  LDS.128 R12, [R12+0x2000] ;  /* 0x002000000c0c7984 */ /* 0x000f220000000c00 */
[----:B-----5:R-:W-:Y:S01]  /*10e0*/  IMAD.SHL.U32 R18, R16, 0x40, RZ ;  /* 0x0000004010127824 */ /* 0x020fe200078e00ff */
[----:B-1----:R-:W-:-:S02]  /*10f0*/  SHF.R.U32.HI R17, RZ, 0x6, R37 ;  /* 0x00000006ff117819 */ /* 0x002fc40000011625 */
[----:B------:R-:W-:Y:S02]  /*1100*/  LOP3.LUT R16, R16, 0xffffff00, RZ, 0xc0, !PT ;  /* 0xffffff0010107812 */ /* 0x000fe400078ec0ff */
[----:B------:R-:W-:Y:S02]  /*1110*/  SGXT.U32 R17, R17, 0x2 ;  /* 0x000000021111781a */ /* 0x000fe40000000000 */
[----:B------:R-:W-:Y:S02]  /*1120*/  LOP3.LUT R18, R18, 0xffffc000, RZ, 0xc0, !PT ;  /* 0xffffc00012127812 */ /* 0x000fe400078ec0ff */
[----:B------:R-:W-:Y:S02]  /*1130*/  LOP3.LUT R17, R17, R34, RZ, 0xfc, !PT ;  /* 0x0000002211117212 */ /* 0x000fe400078efcff */
[----:B------:R-:W-:Y:S02]  /*1140*/  IADD3 R16, R18, R33, -R16 ;  /* 0x0000002112107210 */ /* 0x000fe40007ffe810 */
[----:B------:R-:W-:-:S02]  /*1150*/  LOP3.LUT R18, R0, 0xc00, RZ, 0xfc, !PT ;  /* 0x00000c0000127812 */ /* 0x000fc400078efcff */
[C---:B------:R-:W-:Y:S02]  /*1160*/  LOP3.LUT R21, R17.reuse, 0x4, RZ, 0xfc, !PT ;  /* 0x0000000411157812 */ /* 0x040fe400078efcff */
[C---:B------:R-:W-:Y:S02]  /*1170*/  LOP3.LUT R19, R17.reuse, 0x8, RZ, 0xfc, !PT ;  /* 0x0000000811137812 */ /* 0x040fe400078efcff */
[----:B------:R-:W-:Y:S02]  /*1180*/  SHF.R.U32.HI R18, RZ, 0x4, R18 ;  /* 0x00000004ff127819 */ /* 0x000fe40000011612 */
[C---:B------:R-:W-:Y:S02]  /*1190*/  LOP3.LUT R25, R17.reuse, 0xc, RZ, 0xfc, !PT ;  /* 0x0000000c11197812 */ /* 0x040fe400078efcff */
[----:B------:R-:W-:Y:S02]  /*11a0*/  ISETP.GE.AND P0, PT, R17, 0x40, PT ;  /* 0x000000401100780c */ /* 0x000fe40003f06270 */
[----:B------:R-:W-:-:S02]  /*11b0*/  ISETP.GE.AND P1, PT, R21, 0x40, PT ;  /* 0x000000401500780c */ /* 0x000fc40003f26270 */
[----:B------:R-:W-:Y:S02]  /*11c0*/  ISETP.GE.AND P2, PT, R19, 0x40, PT ;  /* 0x000000401300780c */ /* 0x000fe40003f46270 */
[----:B------:R-:W-:Y:S01]  /*11d0*/  LOP3.LUT R18, R18, 0xf0, RZ, 0xc0, !PT ;  /* 0x000000f012127812 */ /* 0x000fe200078ec0ff */
[--C-:B------:R-:W-:Y:S01]  /*11e0*/  IMAD R17, R17, 0x100, R16.reuse ;  /* 0x0000010011117824 */ /* 0x100fe200078e0210 */
[----:B------:R-:W-:Y:S02]  /*11f0*/  ISETP.GE.AND P3, PT, R25, 0x40, PT ;  /* 0x000000401900780c */ /* 0x000fe40003f66270 */
[----:B------:R-:W-:Y:S01]  /*1200*/  LEA R21, R21, R16, 0x8 ;  /* 0x0000001015157211 */ /* 0x000fe200078e40ff */
[----:B------:R-:W-:Y:S02]  /*1210*/  IMAD R23, R19, 0x100, R16 ;  /* 0x0000010013177824 */ /* 0x000fe400078e0210 */
[----:B------:R-:W-:Y:S02]  /*1220*/  VIADD R27, R18, UR4 ;  /* 0x00000004121b7c36 */ /* 0x000fe40008000000 */
[----:B0-----:R-:W-:-:S04]  /*1230*/  IMAD.WIDE R18, R17, 0x4, R2 ;  /* 0x0000000411127825 */ /* 0x001fc800078e0202 */
[--C-:B------:R-:W-:Y:S01]  /*1240*/  IMAD.WIDE R20, R21, 0x4, R2.reuse ;  /* 0x0000000415147825 */ /* 0x100fe200078e0202 */
[----:B--2---:R0:W-:Y:S03]  /*1250*/  @!P0 STG.E.128 desc[UR6][R18.64], R4 ;  /* 0x0000000412008986 */ /* 0x0041e6000c101d06 */
[----:B------:R-:W-:Y:S01]  /*1260*/  IMAD.WIDE R22, R23, 0x4, R2 ;  /* 0x0000000417167825 */ /* 0x000fe200078e0202 */
[----:B---3--:R0:W-:Y:S01]  /*1270*/  @!P1 STG.E.128 desc[UR6][R20.64], R8 ;  /* 0x0000000814009986 */ /* 0x0081e2000c101d06 */
[----:B------:R-:W-:-:S03]  /*1280*/  LEA R27, R0, R27, 0x2 ;  /* 0x0000001b001b7211 */ /* 0x000fc600078e10ff */
[----:B----4-:R0:W-:Y:S02]  /*1290*/  @!P2 STG.E.128 desc[UR6][R22.64], R12 ;  /* 0x0000000c1600a986 */ /* 0x0101e4000c101d06 */
[----:B0-----:R-:W-:Y:S05]  /*12a0*/  @P3 EXIT ;  /* 0x000000000000394d */ /* 0x001fea0003800000 */
[----:B0-----:R-:W0:Y:S01]  /*12b0*/  LDS.128 R4, [R27+0x3000] ;  /* 0x003000001b047984 */ /* 0x001e220000000c00 */
[----:B------:R-:W-:-:S04]  /*12c0*/  IMAD R25, R25, 0x100, R16 ;  /* 0x0000010019197824 */ /* 0x000fc800078e0210 */
[----:B------:R-:W-:-:S05]  /*12d0*/  IMAD.WIDE R2, R25, 0x4, R2 ;  /* 0x0000000419027825 */ /* 0x000fca00078e0202 */
[----:B0-----:R-:W-:Y:S01]  /*12e0*/  STG.E.128 desc[UR6][R2.64], R4 ;  /* 0x0000000402007986 */ /* 0x001fe2000c101d06 */
[----:B------:R-:W-:Y:S05]  /*12f0*/  EXIT ;  /* 0x000000000000794d */ /* 0x000fea0003800000 */
.L_x_0:
[----:B------:R-:W-:-:S00]  /*1300*/  BRA `(.L_x_0) ;  /* 0xfffffffc00fc7947 */ /* 0x000fc0000383ffff */
[----:B------:R-:W-:-:S00]  /*1310*/  NOP ;  /* 0x0000000000007918 */ /* 0x000fc00000000000 */
        /* <DEDUP_REMOVED lines=14> */
.L_x_1:


//--------------------- .nv.global.init           --------------------------
	.section	.nv.global.init,"aw",@progbits
.nv.global.init:
	.type		_$_str,@object
	.size		_$_str,(_$_str_$_2 - _$_str)
_$_str:
        /*0000*/ 	.byte	0x5f, 0x5f, 0x43, 0x55, 0x44, 0x41, 0x5f, 0x46, 0x54, 0x5a, 0x00
	.type		_$_str_$_2,@object
	.size		_$_str_$_2,(.L_1 - _$_str_$_2)
_$_str_$_2:
        /*000b*/ 	.byte	0x5f, 0x5f, 0x43, 0x55, 0x44, 0x41, 0x5f, 0x50, 0x52, 0x45, 0x43, 0x5f, 0x53, 0x51, 0x52, 0x54
        /*001b*/ 	.byte	0x00
.L_1:


//--------------------- .nv.shared.triton_poi_fused__native_batch_norm_legit_no_training_add_relu_23 --------------------------
	.section	.nv.shared.triton_poi_fused__native_batch_norm_legit_no_training_add_relu_23,"aw",@nobits
	.sectionflags	@""
	.align	16
	.zero		1024


//--------------------- .nv.constant0.triton_poi_fused__native_batch_norm_legit_no_training_add_relu_23 --------------------------
	.section	.nv.constant0.triton_poi_fused__native_batch_norm_legit_no_training_add_relu_23,"a",@progbits
	.sectionflags	@""
	.align	4
.nv.constant0.triton_poi_fused__native_batch_norm_legit_no_training_add_relu_23:
	.zero		592
